//
// Generated by NVIDIA NVVM Compiler
//
// Compiler Build ID: CL-36424714
// Cuda compilation tools, release 13.0, V13.0.88
// Based on NVVM 20.0.0
//

.version 9.0
.target sm_100
.address_size 64

	// .globl	_Z24histogram_warp_optimizedPcPii
// _ZZ24histogram_warp_optimizedPcPiiE2SM has been demoted

.visible .entry _Z24histogram_warp_optimizedPcPii(
	.param .u64 .ptr .align 1 _Z24histogram_warp_optimizedPcPii_param_0,
	.param .u64 .ptr .align 1 _Z24histogram_warp_optimizedPcPii_param_1,
	.param .u32 _Z24histogram_warp_optimizedPcPii_param_2
)
{
	.reg .pred 	%p<9>;
	.reg .b32 	%r<138>;
	.reg .b64 	%rd<15>;
	// demoted variable
	.shared .align 4 .b8 _ZZ24histogram_warp_optimizedPcPiiE2SM[104];
	ld.param.u64 	%rd3, [_Z24histogram_warp_optimizedPcPii_param_0];
	ld.param.u64 	%rd2, [_Z24histogram_warp_optimizedPcPii_param_1];
	ld.param.u32 	%r15, [_Z24histogram_warp_optimizedPcPii_param_2];
	cvta.to.global.u64 	%rd1, %rd3;
	mov.u32 	%r16, %ctaid.x;
	mov.u32 	%r17, %ntid.x;
	mov.u32 	%r1, %tid.x;
	mad.lo.s32 	%r136, %r16, %r17, %r1;
	mov.u32 	%r18, %nctaid.x;
	mul.lo.s32 	%r3, %r18, %r17;
	setp.gt.u32 	%p1, %r1, 25;
	shl.b32 	%r19, %r1, 2;
	mov.u32 	%r20, _ZZ24histogram_warp_optimizedPcPiiE2SM;
	add.s32 	%r4, %r20, %r19;
	@%p1 bra 	$L__BB0_2;
	mov.b32 	%r21, 0;
	st.shared.u32 	[%r4], %r21;
$L__BB0_2:
	bar.sync 	0;
	shr.s32 	%r22, %r15, 31;
	shr.u32 	%r23, %r22, 30;
	add.s32 	%r24, %r15, %r23;
	shr.s32 	%r5, %r24, 2;
	setp.ge.s32 	%p2, %r136, %r5;
	@%p2 bra 	$L__BB0_9;
	add.s32 	%r25, %r136, %r3;
	max.s32 	%r26, %r5, %r25;
	setp.lt.s32 	%p3, %r25, %r5;
	selp.u32 	%r27, 1, 0, %p3;
	add.s32 	%r28, %r25, %r27;
	sub.s32 	%r29, %r26, %r28;
	div.u32 	%r30, %r29, %r3;
	add.s32 	%r6, %r30, %r27;
	and.b32  	%r31, %r6, 3;
	setp.eq.s32 	%p4, %r31, 3;
	@%p4 bra 	$L__BB0_6;
	add.s32 	%r32, %r6, 1;
	and.b32  	%r33, %r32, 3;
	neg.s32 	%r134, %r33;
$L__BB0_5:
	.pragma "nounroll";
	mul.wide.s32 	%rd4, %r136, 4;
	add.s64 	%rd5, %rd1, %rd4;
	ld.global.u32 	%r34, [%rd5];
	shl.b32 	%r35, %r34, 24;
	shr.s32 	%r36, %r35, 22;
	add.s32 	%r38, %r20, %r36;
	atom.shared.add.u32 	%r39, [%r38+-260], 1;
	shl.b32 	%r40, %r34, 16;
	shr.s32 	%r41, %r40, 24;
	shl.b32 	%r42, %r41, 2;
	add.s32 	%r43, %r20, %r42;
	atom.shared.add.u32 	%r44, [%r43+-260], 1;
	shl.b32 	%r45, %r34, 8;
	shr.s32 	%r46, %r45, 24;
	shl.b32 	%r47, %r46, 2;
	add.s32 	%r48, %r20, %r47;
	atom.shared.add.u32 	%r49, [%r48+-260], 1;
	shr.s32 	%r50, %r34, 24;
	shl.b32 	%r51, %r50, 2;
	add.s32 	%r52, %r20, %r51;
	atom.shared.add.u32 	%r53, [%r52+-260], 1;
	add.s32 	%r136, %r136, %r3;
	add.s32 	%r134, %r134, 1;
	setp.ne.s32 	%p5, %r134, 0;
	@%p5 bra 	$L__BB0_5;
$L__BB0_6:
	setp.lt.u32 	%p6, %r6, 3;
	@%p6 bra 	$L__BB0_9;
	mul.wide.s32 	%rd8, %r3, 4;
	shl.b32 	%r131, %r3, 2;
$L__BB0_8:
	mul.wide.s32 	%rd6, %r136, 4;
	add.s64 	%rd7, %rd1, %rd6;
	ld.global.u32 	%r54, [%rd7];
	shl.b32 	%r55, %r54, 24;
	shr.s32 	%r56, %r55, 22;
	add.s32 	%r58, %r20, %r56;
	atom.shared.add.u32 	%r59, [%r58+-260], 1;
	shl.b32 	%r60, %r54, 16;
	shr.s32 	%r61, %r60, 24;
	shl.b32 	%r62, %r61, 2;
	add.s32 	%r63, %r20, %r62;
	atom.shared.add.u32 	%r64, [%r63+-260], 1;
	shl.b32 	%r65, %r54, 8;
	shr.s32 	%r66, %r65, 24;
	shl.b32 	%r67, %r66, 2;
	add.s32 	%r68, %r20, %r67;
	atom.shared.add.u32 	%r69, [%r68+-260], 1;
	shr.s32 	%r70, %r54, 24;
	shl.b32 	%r71, %r70, 2;
	add.s32 	%r72, %r20, %r71;
	atom.shared.add.u32 	%r73, [%r72+-260], 1;
	add.s64 	%rd9, %rd7, %rd8;
	ld.global.u32 	%r74, [%rd9];
	shl.b32 	%r75, %r74, 24;
	shr.s32 	%r76, %r75, 22;
	add.s32 	%r77, %r20, %r76;
	atom.shared.add.u32 	%r78, [%r77+-260], 1;
	shl.b32 	%r79, %r74, 16;
	shr.s32 	%r80, %r79, 24;
	shl.b32 	%r81, %r80, 2;
	add.s32 	%r82, %r20, %r81;
	atom.shared.add.u32 	%r83, [%r82+-260], 1;
	shl.b32 	%r84, %r74, 8;
	shr.s32 	%r85, %r84, 24;
	shl.b32 	%r86, %r85, 2;
	add.s32 	%r87, %r20, %r86;
	atom.shared.add.u32 	%r88, [%r87+-260], 1;
	shr.s32 	%r89, %r74, 24;
	shl.b32 	%r90, %r89, 2;
	add.s32 	%r91, %r20, %r90;
	atom.shared.add.u32 	%r92, [%r91+-260], 1;
	add.s64 	%rd10, %rd9, %rd8;
	ld.global.u32 	%r93, [%rd10];
	shl.b32 	%r94, %r93, 24;
	shr.s32 	%r95, %r94, 22;
	add.s32 	%r96, %r20, %r95;
	atom.shared.add.u32 	%r97, [%r96+-260], 1;
	shl.b32 	%r98, %r93, 16;
	shr.s32 	%r99, %r98, 24;
	shl.b32 	%r100, %r99, 2;
	add.s32 	%r101, %r20, %r100;
	atom.shared.add.u32 	%r102, [%r101+-260], 1;
	shl.b32 	%r103, %r93, 8;
	shr.s32 	%r104, %r103, 24;
	shl.b32 	%r105, %r104, 2;
	add.s32 	%r106, %r20, %r105;
	atom.shared.add.u32 	%r107, [%r106+-260], 1;
	shr.s32 	%r108, %r93, 24;
	shl.b32 	%r109, %r108, 2;
	add.s32 	%r110, %r20, %r109;
	atom.shared.add.u32 	%r111, [%r110+-260], 1;
	add.s64 	%rd11, %rd10, %rd8;
	ld.global.u32 	%r112, [%rd11];
	shl.b32 	%r113, %r112, 24;
	shr.s32 	%r114, %r113, 22;
	add.s32 	%r115, %r20, %r114;
	atom.shared.add.u32 	%r116, [%r115+-260], 1;
	shl.b32 	%r117, %r112, 16;
	shr.s32 	%r118, %r117, 24;
	shl.b32 	%r119, %r118, 2;
	add.s32 	%r120, %r20, %r119;
	atom.shared.add.u32 	%r121, [%r120+-260], 1;
	shl.b32 	%r122, %r112, 8;
	shr.s32 	%r123, %r122, 24;
	shl.b32 	%r124, %r123, 2;
	add.s32 	%r125, %r20, %r124;
	atom.shared.add.u32 	%r126, [%r125+-260], 1;
	shr.s32 	%r127, %r112, 24;
	shl.b32 	%r128, %r127, 2;
	add.s32 	%r129, %r20, %r128;
	atom.shared.add.u32 	%r130, [%r129+-260], 1;
	add.s32 	%r136, %r131, %r136;
	setp.lt.s32 	%p7, %r136, %r5;
	@%p7 bra 	$L__BB0_8;
$L__BB0_9:
	setp.gt.u32 	%p8, %r1, 25;
	bar.sync 	0;
	@%p8 bra 	$L__BB0_11;
	cvta.to.global.u64 	%rd12, %rd2;
	mul.wide.u32 	%rd13, %r1, 4;
	add.s64 	%rd14, %rd12, %rd13;
	ld.shared.u32 	%r132, [%r4];
	atom.global.add.u32 	%r133, [%rd14], %r132;
$L__BB0_11:
	ret;

}


// ===== COMPILED SASS (sm_100) =====

	.target	sm_100

	.elftype	@"ET_EXEC"


//--------------------- .note.nv.tkinfo           --------------------------
	.section	.note.nv.tkinfo,"",@"SHT_NOTE"
	.sectionflags	@"SHF_NOTE_NV_TKINFO"
	.tkinfo
        /*0018*/ 	.word	0x00000002
        /*0030*/ 	.string	""
        /*0030*/ 	.string	"ptxas"
        /*0030*/ 	.string	"Cuda compilation tools, release 13.0, V13.0.88"
        /*0030*/ 	.string	"Build cuda_13.0.r13.0/compiler.36424714_0"
        /*0030*/ 	.string	"-arch sm_100 -m 64 "



//--------------------- .note.nv.cuinfo           --------------------------
	.section	.note.nv.cuinfo,"",@"SHT_NOTE"
	.sectionflags	@"SHF_NOTE_NV_CUINFO"
        /*0018*/ 	.short	0x0002
        /*001a*/ 	.short	0x0064
        /*001c*/ 	.short	0x0082
	.zero		2


//--------------------- .nv.info                  --------------------------
	.section	.nv.info,"",@"SHT_CUDA_INFO"
	.align	4


	//----- nvinfo : EIATTR_REGCOUNT
	.align		4
        /*0000*/ 	.byte	0x04, 0x2f
        /*0002*/ 	.short	(.L_1 - .L_0)
	.align		4
.L_0:
        /*0004*/ 	.word	index@(_Z24histogram_warp_optimizedPcPii)
        /*0008*/ 	.word	0x00000018


	//----- nvinfo : EIATTR_FRAME_SIZE
	.align		4
.L_1:
        /*000c*/ 	.byte	0x04, 0x11
        /*000e*/ 	.short	(.L_3 - .L_2)
	.align		4
.L_2:
        /*0010*/ 	.word	index@(_Z24histogram_warp_optimizedPcPii)
        /*0014*/ 	.word	0x00000000


	//----- nvinfo : EIATTR_MIN_STACK_SIZE
	.align		4
.L_3:
        /*0018*/ 	.byte	0x04, 0x12
        /*001a*/ 	.short	(.L_5 - .L_4)
	.align		4
.L_4:
        /*001c*/ 	.word	index@(_Z24histogram_warp_optimizedPcPii)
        /*0020*/ 	.word	0x00000000
.L_5:


//--------------------- .nv.compat                --------------------------
	.section	.nv.compat,"",@"SHT_CUDA_COMPAT_INFO"
	.align	4
        /*0000*/ 	.byte	0x02, 0x09, 0x00, 0x00, 0x02, 0x02, 0x01, 0x00, 0x02, 0x05, 0x05, 0x00, 0x03, 0x07, 0x01, 0x01
        /*0010*/ 	.byte	0x02, 0x03, 0x00, 0x00, 0x02, 0x06, 0x01, 0x00, 0x04, 0x0b, 0x08, 0x00, 0x09, 0x00, 0x00, 0x00
        /*0020*/ 	.byte	0x00, 0x00, 0x00, 0x00


//--------------------- .nv.info._Z24histogram_warp_optimizedPcPii --------------------------
	.section	.nv.info._Z24histogram_warp_optimizedPcPii,"",@"SHT_CUDA_INFO"
	.sectionflags	@""
	.align	4


	//----- nvinfo : EIATTR_CUDA_API_VERSION
	.align		4
        /*0000*/ 	.byte	0x04, 0x37
        /*0002*/ 	.short	(.L_7 - .L_6)
.L_6:
        /*0004*/ 	.word	0x00000082


	//----- nvinfo : EIATTR_KPARAM_INFO
	.align		4
.L_7:
        /*0008*/ 	.byte	0x04, 0x17
        /*000a*/ 	.short	(.L_9 - .L_8)
.L_8:
        /*000c*/ 	.word	0x00000000
        /*0010*/ 	.short	0x0002
        /*0012*/ 	.short	0x0010
        /*0014*/ 	.byte	0x00, 0xf0, 0x11, 0x00


	//----- nvinfo : EIATTR_KPARAM_INFO
	.align		4
.L_9:
        /*0018*/ 	.byte	0x04, 0x17
        /*001a*/ 	.short	(.L_11 - .L_10)
.L_10:
        /*001c*/ 	.word	0x00000000
        /*0020*/ 	.short	0x0001
        /*0022*/ 	.short	0x0008
        /*0024*/ 	.byte	0x00, 0xf5, 0x21, 0x00


	//----- nvinfo : EIATTR_KPARAM_INFO
	.align		4
.L_11:
        /*0028*/ 	.byte	0x04, 0x17
        /*002a*/ 	.short	(.L_13 - .L_12)
.L_12:
        /*002c*/ 	.word	0x00000000
        /*0030*/ 	.short	0x0000
        /*0032*/ 	.short	0x0000
        /*0034*/ 	.byte	0x00, 0xf5, 0x21, 0x00


	//----- nvinfo : EIATTR_SPARSE_MMA_MASK
	.align		4
.L_13:
        /*0038*/ 	.byte	0x03, 0x50
        /*003a*/ 	.short	0x0000


	//----- nvinfo : EIATTR_MAXREG_COUNT
	.align		4
        /*003c*/ 	.byte	0x03, 0x1b
        /*003e*/ 	.short	0x00ff


	//----- nvinfo : EIATTR_NUM_BARRIERS
	.align		4
        /*0040*/ 	.byte	0x02, 0x4c
        /*0042*/ 	.byte	0x01
	.zero		1


	//----- nvinfo : EIATTR_MERCURY_ISA_VERSION
	.align		4
        /*0044*/ 	.byte	0x03, 0x5f
        /*0046*/ 	.short	0x0101


	//----- nvinfo : EIATTR_VRC_CTA_INIT_COUNT
	.align		4
        /*0048*/ 	.byte	0x02, 0x4a
	.zero		1
	.zero		1


	//----- nvinfo : EIATTR_EXIT_INSTR_OFFSETS
	.align		4
        /*004c*/ 	.byte	0x04, 0x1c
        /*004e*/ 	.short	(.L_15 - .L_14)


	//   ....[0]....
.L_14:
        /*0050*/ 	.word	0x00000930


	//   ....[1]....
        /*0054*/ 	.word	0x00000980


	//----- nvinfo : EIATTR_CRS_STACK_SIZE
	.align		4
.L_15:
        /*0058*/ 	.byte	0x04, 0x1e
        /*005a*/ 	.short	(.L_17 - .L_16)
.L_16:
        /*005c*/ 	.word	0x00000000


	//----- nvinfo : EIATTR_CBANK_PARAM_SIZE
	.align		4
.L_17:
        /*0060*/ 	.byte	0x03, 0x19
        /*0062*/ 	.short	0x0014


	//----- nvinfo : EIATTR_PARAM_CBANK
	.align		4
        /*0064*/ 	.byte	0x04, 0x0a
        /*0066*/ 	.short	(.L_19 - .L_18)
	.align		4
.L_18:
        /*0068*/ 	.word	index@(.nv.constant0._Z24histogram_warp_optimizedPcPii)
        /*006c*/ 	.short	0x0380
        /*006e*/ 	.short	0x0014


	//----- nvinfo : EIATTR_SW_WAR
	.align		4
.L_19:
        /*0070*/ 	.byte	0x04, 0x36
        /*0072*/ 	.short	(.L_21 - .L_20)
.L_20:
        /*0074*/ 	.word	0x00000008
.L_21:


//--------------------- .nv.callgraph             --------------------------
	.section	.nv.callgraph,"",@"SHT_CUDA_CALLGRAPH"
	.align	4
	.sectionentsize	8
	.align		4
        /*0000*/ 	.word	0x00000000
	.align		4
        /*0004*/ 	.word	0xffffffff
	.align		4
        /*0008*/ 	.word	0x00000000
	.align		4
        /*000c*/ 	.word	0xfffffffe
	.align		4
        /*0010*/ 	.word	0x00000000
	.align		4
        /*0014*/ 	.word	0xfffffffd
	.align		4
        /*0018*/ 	.word	0x00000000
	.align		4
        /*001c*/ 	.word	0xfffffffc


//--------------------- .text._Z24histogram_warp_optimizedPcPii --------------------------
	.section	.text._Z24histogram_warp_optimizedPcPii,"ax",@progbits
	.align	128
        .global         _Z24histogram_warp_optimizedPcPii
        .type           _Z24histogram_warp_optimizedPcPii,@function
        .size           _Z24histogram_warp_optimizedPcPii,(.L_x_7 - _Z24histogram_warp_optimizedPcPii)
        .other          _Z24histogram_warp_optimizedPcPii,@"STO_CUDA_ENTRY STV_DEFAULT"
_Z24histogram_warp_optimizedPcPii:
.text._Z24histogram_warp_optimizedPcPii:
[----:B------:R-:W-:Y:S08]  /*0000*/  LDC R1, c[0x0][0x37c] ;  /* 0x0000df00ff017b82 */ /* 0x000ff00000000800 */
[----:B------:R-:W0:Y:S01]  /*0010*/  S2UR UR5, SR_CgaCtaId ;  /* 0x00000000000579c3 */ /* 0x000e220000008800 */
[----:B------:R-:W1:Y:S01]  /*0020*/  S2R R0, SR_TID.X ;  /* 0x0000000000007919 */ /* 0x000e620000002100 */
[----:B------:R-:W2:Y:S01]  /*0030*/  LDCU UR6, c[0x0][0x390] ;  /* 0x00007200ff0677ac */ /* 0x000ea20008000800 */
[----:B------:R-:W-:Y:S01]  /*0040*/  BSSY.RECONVERGENT B0, `(.L_x_0) ;  /* 0x000008d000007945 */ /* 0x000fe20003800200 */
[----:B------:R-:W-:Y:S01]  /*0050*/  UMOV UR4, 0x400 ;  /* 0x0000040000047882 */ /* 0x000fe20000000000 */
[----:B------:R-:W3:Y:S03]  /*0060*/  LDCU.64 UR10, c[0x0][0x358] ;  /* 0x00006b00ff0a77ac */ /* 0x000ee60008000a00 */
[----:B------:R-:W4:Y:S08]  /*0070*/  S2UR UR7, SR_CTAID.X ;  /* 0x00000000000779c3 */ /* 0x000f300000002500 */
[----:B------:R-:W4:Y:S01]  /*0080*/  LDC R3, c[0x0][0x360] ;  /* 0x0000d800ff037b82 */ /* 0x000f220000000800 */
[----:B------:R-:W5:Y:S01]  /*0090*/  LDCU UR8, c[0x0][0x370] ;  /* 0x00006e00ff0877ac */ /* 0x000f620008000800 */
[----:B0-----:R-:W-:-:S02]  /*00a0*/  ULEA UR4, UR5, UR4, 0x18 ;  /* 0x0000000405047291 */ /* 0x001fc4000f8ec0ff */
[----:B--2---:R-:W-:-:S04]  /*00b0*/  USHF.R.S32.HI UR5, URZ, 0x1f, UR6 ;  /* 0x0000001fff057899 */ /* 0x004fc80008011406 */
[----:B------:R-:W-:Y:S01]  /*00c0*/  ULEA.HI UR5, UR5, UR6, URZ, 0x2 ;  /* 0x0000000605057291 */ /* 0x000fe2000f8f10ff */
[----:B-1----:R-:W-:-:S03]  /*00d0*/  ISETP.GT.U32.AND P0, PT, R0, 0x19, PT ;  /* 0x000000190000780c */ /* 0x002fc60003f04070 */
[----:B------:R-:W-:Y:S01]  /*00e0*/  USHF.R.S32.HI UR5, URZ, 0x2, UR5 ;  /* 0x00000002ff057899 */ /* 0x000fe20008011405 */
[----:B------:R-:W-:Y:S01]  /*00f0*/  LEA R4, R0, UR4, 0x2 ;  /* 0x0000000400047c11 */ /* 0x000fe2000f8e10ff */
[C---:B----4-:R-:W-:Y:S02]  /*0100*/  IMAD R5, R3.reuse, UR7, R0 ;  /* 0x0000000703057c24 */ /* 0x050fe4000f8e0200 */
[----:B-----5:R-:W-:-:S03]  /*0110*/  IMAD R6, R3, UR8, RZ ;  /* 0x0000000803067c24 */ /* 0x020fc6000f8e02ff */
[----:B------:R-:W-:-:S03]  /*0120*/  ISETP.GE.AND P1, PT, R5, UR5, PT ;  /* 0x0000000505007c0c */ /* 0x000fc6000bf26270 */
[----:B------:R0:W-:Y:S01]  /*0130*/  @!P0 STS [R4], RZ ;  /* 0x000000ff04008388 */ /* 0x0001e20000000800 */
[----:B------:R-:W-:Y:S09]  /*0140*/  BAR.SYNC.DEFER_BLOCKING 0x0 ;  /* 0x0000000000007b1d */ /* 0x000ff20000010000 */
[----:B0--3--:R-:W-:Y:S05]  /*0150*/  @P1 BRA `(.L_x_1) ;  /* 0x0000000400ec1947 */ /* 0x009fea0003800000 */
[----:B------:R-:W0:Y:S01]  /*0160*/  I2F.U32.RP R10, R6 ;  /* 0x00000006000a7306 */ /* 0x000e220000209000 */
[C---:B------:R-:W-:Y:S01]  /*0170*/  IMAD.IADD R7, R6.reuse, 0x1, R5 ;  /* 0x0000000106077824 */ /* 0x040fe200078e0205 */
[----:B------:R-:W-:Y:S01]  /*0180*/  ISETP.NE.U32.AND P3, PT, R6, RZ, PT ;  /* 0x000000ff0600720c */ /* 0x000fe20003f65070 */
[----:B------:R-:W-:Y:S01]  /*0190*/  IMAD.MOV R11, RZ, RZ, -R6 ;  /* 0x000000ffff0b7224 */ /* 0x000fe200078e0a06 */
[----:B------:R-:W-:Y:S02]  /*01a0*/  BSSY.RECONVERGENT B1, `(.L_x_2) ;  /* 0x0000032000017945 */ /* 0x000fe40003800200 */
[C---:B------:R-:W-:Y:S02]  /*01b0*/  ISETP.GE.AND P1, PT, R7.reuse, UR5, PT ;  /* 0x0000000507007c0c */ /* 0x040fe4000bf26270 */
[----:B------:R-:W-:Y:S02]  /*01c0*/  VIMNMX R8, PT, PT, R7, UR5, !PT ;  /* 0x0000000507087c48 */ /* 0x000fe4000ffe0100 */
[----:B------:R-:W-:-:S04]  /*01d0*/  SEL R9, RZ, 0x1, P1 ;  /* 0x00000001ff097807 */ /* 0x000fc80000800000 */
[----:B------:R-:W-:Y:S01]  /*01e0*/  IADD3 R7, PT, PT, R8, -R7, -R9 ;  /* 0x8000000708077210 */ /* 0x000fe20007ffe809 */
[----:B0-----:R-:W0:Y:S02]  /*01f0*/  MUFU.RCP R10, R10 ;  /* 0x0000000a000a7308 */ /* 0x001e240000001000 */
[----:B0-----:R-:W-:-:S06]  /*0200*/  VIADD R2, R10, 0xffffffe ;  /* 0x0ffffffe0a027836 */ /* 0x001fcc0000000000 */
[----:B------:R0:W1:Y:S02]  /*0210*/  F2I.FTZ.U32.TRUNC.NTZ R3, R2 ;  /* 0x0000000200037305 */ /* 0x000064000021f000 */
[----:B0-----:R-:W-:Y:S02]  /*0220*/  IMAD.MOV.U32 R2, RZ, RZ, RZ ;  /* 0x000000ffff027224 */ /* 0x001fe400078e00ff */
[----:B-1----:R-:W-:-:S04]  /*0230*/  IMAD R11, R11, R3, RZ ;  /* 0x000000030b0b7224 */ /* 0x002fc800078e02ff */
[----:B------:R-:W-:-:S06]  /*0240*/  IMAD.HI.U32 R10, R3, R11, R2 ;  /* 0x0000000b030a7227 */ /* 0x000fcc00078e0002 */
[----:B------:R-:W-:-:S04]  /*0250*/  IMAD.HI.U32 R10, R10, R7, RZ ;  /* 0x000000070a0a7227 */ /* 0x000fc800078e00ff */
[----:B------:R-:W-:-:S04]  /*0260*/  IMAD.MOV R2, RZ, RZ, -R10 ;  /* 0x000000ffff027224 */ /* 0x000fc800078e0a0a */
[----:B------:R-:W-:Y:S02]  /*0270*/  IMAD R7, R6, R2, R7 ;  /* 0x0000000206077224 */ /* 0x000fe400078e0207 */
[----:B------:R-:W0:Y:S03]  /*0280*/  LDC.64 R2, c[0x0][0x380] ;  /* 0x0000e000ff027b82 */ /* 0x000e260000000a00 */
[----:B------:R-:W-:-:S13]  /*0290*/  ISETP.GE.U32.AND P1, PT, R7, R6, PT ;  /* 0x000000060700720c */ /* 0x000fda0003f26070 */
[----:B------:R-:W-:Y:S02]  /*02a0*/  @P1 IMAD.IADD R7, R7, 0x1, -R6 ;  /* 0x0000000107071824 */ /* 0x000fe400078e0a06 */
[----:B------:R-:W-:-:S03]  /*02b0*/  @P1 VIADD R10, R10, 0x1 ;  /* 0x000000010a0a1836 */ /* 0x000fc60000000000 */
[----:B------:R-:W-:-:S13]  /*02c0*/  ISETP.GE.U32.AND P2, PT, R7, R6, PT ;  /* 0x000000060700720c */ /* 0x000fda0003f46070 */
[----:B------:R-:W-:Y:S01]  /*02d0*/  @P2 VIADD R10, R10, 0x1 ;  /* 0x000000010a0a2836 */ /* 0x000fe20000000000 */
[----:B------:R-:W-:-:S05]  /*02e0*/  @!P3 LOP3.LUT R10, RZ, R6, RZ, 0x33, !PT ;  /* 0x00000006ff0ab212 */ /* 0x000fca00078e33ff */
[----:B------:R-:W-:-:S05]  /*02f0*/  IMAD.IADD R7, R9, 0x1, R10 ;  /* 0x0000000109077824 */ /* 0x000fca00078e020a */
[C---:B------:R-:W-:Y:S02]  /*0300*/  LOP3.LUT R8, R7.reuse, 0x3, RZ, 0xc0, !PT ;  /* 0x0000000307087812 */ /* 0x040fe400078ec0ff */
[----:B------:R-:W-:Y:S02]  /*0310*/  ISETP.GE.U32.AND P2, PT, R7, 0x3, PT ;  /* 0x000000030700780c */ /* 0x000fe40003f46070 */
[----:B------:R-:W-:-:S13]  /*0320*/  ISETP.NE.AND P1, PT, R8, 0x3, PT ;  /* 0x000000030800780c */ /* 0x000fda0003f25270 */
[----:B0-----:R-:W-:Y:S05]  /*0330*/  @!P1 BRA `(.L_x_3) ;  /* 0x0000000000609947 */ /* 0x001fea0003800000 */
[----:B------:R-:W0:Y:S01]  /*0340*/  LDC.64 R8, c[0x0][0x380] ;  /* 0x0000e000ff087b82 */ /* 0x000e220000000a00 */
[----:B------:R-:W-:-:S05]  /*0350*/  VIADD R7, R7, 0x1 ;  /* 0x0000000107077836 */ /* 0x000fca0000000000 */
[----:B------:R-:W-:-:S05]  /*0360*/  LOP3.LUT R7, R7, 0x3, RZ, 0xc0, !PT ;  /* 0x0000000307077812 */ /* 0x000fca00078ec0ff */
[----:B------:R-:W-:-:S07]  /*0370*/  IMAD.MOV R7, RZ, RZ, -R7 ;  /* 0x000000ffff077224 */ /* 0x000fce00078e0a07 */
.L_x_4:
[----:B0-----:R-:W-:-:S06]  /*0380*/  IMAD.WIDE R10, R5, 0x4, R8 ;  /* 0x00000004050a7825 */ /* 0x001fcc00078e0208 */
[----:B------:R-:W2:Y:S01]  /*0390*/  LDG.E R10, desc[UR10][R10.64] ;  /* 0x0000000a0a0a7981 */ /* 0x000ea2000c1e1900 */
[----:B------:R-:W-:Y:S02]  /*03a0*/  VIADD R7, R7, 0x1 ;  /* 0x0000000107077836 */ /* 0x000fe40000000000 */
[----:B------:R-:W-:-:S03]  /*03b0*/  IMAD.IADD R5, R6, 0x1, R5 ;  /* 0x0000000106057824 */ /* 0x000fc600078e0205 */
[----:B------:R-:W-:Y:S01]  /*03c0*/  ISETP.NE.AND P1, PT, R7, RZ, PT ;  /* 0x000000ff0700720c */ /* 0x000fe20003f25270 */
[C---:B-12---:R-:W-:Y:S01]  /*03d0*/  IMAD.U32 R13, R10.reuse, 0x10000, RZ ;  /* 0x000100000a0d7824 */ /* 0x046fe200078e00ff */
[----:B------:R-:W-:Y:S01]  /*03e0*/  SHF.R.S32.HI R15, RZ, 0x18, R10 ;  /* 0x00000018ff0f7819 */ /* 0x000fe2000001140a */
[C---:B------:R-:W-:Y:S02]  /*03f0*/  IMAD.SHL.U32 R14, R10.reuse, 0x100, RZ ;  /* 0x000001000a0e7824 */ /* 0x040fe400078e00ff */
[----:B------:R-:W-:Y:S01]  /*0400*/  IMAD.SHL.U32 R12, R10, 0x1000000, RZ ;  /* 0x010000000a0c7824 */ /* 0x000fe200078e00ff */
[----:B------:R-:W-:Y:S02]  /*0410*/  SHF.R.S32.HI R13, RZ, 0x18, R13 ;  /* 0x00000018ff0d7819 */ /* 0x000fe4000001140d */
[----:B------:R-:W-:Y:S02]  /*0420*/  SHF.R.S32.HI R14, RZ, 0x18, R14 ;  /* 0x00000018ff0e7819 */ /* 0x000fe4000001140e */
[----:B------:R-:W-:-:S02]  /*0430*/  LEA.HI.SX32 R12, R12, UR4, 0xa ;  /* 0x000000040c0c7c11 */ /* 0x000fc4000f8f52ff */
[----:B------:R-:W-:Y:S02]  /*0440*/  LEA R13, R13, UR4, 0x2 ;  /* 0x000000040d0d7c11 */ /* 0x000fe4000f8e10ff */
[----:B------:R-:W-:Y:S01]  /*0450*/  LEA R14, R14, UR4, 0x2 ;  /* 0x000000040e0e7c11 */ /* 0x000fe2000f8e10ff */
[----:B------:R1:W-:Y:S01]  /*0460*/  ATOMS.POPC.INC.32 RZ, [R12+URZ+-0x104] ;  /* 0xfffefc000cff7f8c */ /* 0x0003e2000d8000ff */
[----:B------:R-:W-:-:S03]  /*0470*/  LEA R15, R15, UR4, 0x2 ;  /* 0x000000040f0f7c11 */ /* 0x000fc6000f8e10ff */
[----:B------:R1:W-:Y:S04]  /*0480*/  ATOMS.POPC.INC.32 RZ, [R13+URZ+-0x104] ;  /* 0xfffefc000dff7f8c */ /* 0x0003e8000d8000ff */
[----:B------:R1:W-:Y:S04]  /*0490*/  ATOMS.POPC.INC.32 RZ, [R14+URZ+-0x104] ;  /* 0xfffefc000eff7f8c */ /* 0x0003e8000d8000ff */
[----:B------:R1:W-:Y:S01]  /*04a0*/  ATOMS.POPC.INC.32 RZ, [R15+URZ+-0x104] ;  /* 0xfffefc000fff7f8c */ /* 0x0003e2000d8000ff */
[----:B------:R-:W-:Y:S05]  /*04b0*/  @P1 BRA `(.L_x_4) ;  /* 0xfffffffc00b01947 */ /* 0x000fea000383ffff */
.L_x_3:
[----:B------:R-:W-:Y:S05]  /*04c0*/  BSYNC.RECONVERGENT B1 ;  /* 0x0000000000017941 */ /* 0x000fea0003800200 */
.L_x_2:
[----:B------:R-:W-:Y:S05]  /*04d0*/  @!P2 BRA `(.L_x_1) ;  /* 0x00000004000ca947 */ /* 0x000fea0003800000 */
.L_x_5:
[----:B0-----:R-:W-:-:S05]  /*04e0*/  IMAD.WIDE R16, R5, 0x4, R2 ;  /* 0x0000000405107825 */ /* 0x001fca00078e0202 */
[----:B------:R-:W2:Y:S01]  /*04f0*/  LDG.E R18, desc[UR10][R16.64] ;  /* 0x0000000a10127981 */ /* 0x000ea2000c1e1900 */
[----:B------:R-:W-:-:S05]  /*0500*/  IMAD.WIDE R10, R6, 0x4, R16 ;  /* 0x00000004060a7825 */ /* 0x000fca00078e0210 */
[----:B------:R-:W3:Y:S01]  /*0510*/  LDG.E R7, desc[UR10][R10.64] ;  /* 0x0000000a0a077981 */ /* 0x000ee2000c1e1900 */
[----:B-1----:R-:W-:-:S05]  /*0520*/  IMAD.WIDE R12, R6, 0x4, R10 ;  /* 0x00000004060c7825 */ /* 0x002fca00078e020a */
[----:B------:R0:W4:Y:S01]  /*0530*/  LDG.E R8, desc[UR10][R12.64] ;  /* 0x0000000a0c087981 */ /* 0x000122000c1e1900 */
[----:B------:R-:W-:-:S05]  /*0540*/  IMAD.WIDE R14, R6, 0x4, R12 ;  /* 0x00000004060e7825 */ /* 0x000fca00078e020c */
[----:B------:R4:W5:Y:S01]  /*0550*/  LDG.E R9, desc[UR10][R14.64] ;  /* 0x0000000a0e097981 */ /* 0x000962000c1e1900 */
[----:B------:R-:W-:-:S05]  /*0560*/  IMAD R5, R6, 0x4, R5 ;  /* 0x0000000406057824 */ /* 0x000fca00078e0205 */
[----:B------:R-:W-:Y:S01]  /*0570*/  ISETP.GE.AND P1, PT, R5, UR5, PT ;  /* 0x0000000505007c0c */ /* 0x000fe2000bf26270 */
[C---:B--2---:R-:W-:Y:S02]  /*0580*/  IMAD.U32 R20, R18.reuse, 0x10000, RZ ;  /* 0x0001000012147824 */ /* 0x044fe400078e00ff */
[C---:B------:R-:W-:Y:S02]  /*0590*/  IMAD.SHL.U32 R21, R18.reuse, 0x100, RZ ;  /* 0x0000010012157824 */ /* 0x040fe400078e00ff */
[----:B------:R-:W-:Y:S01]  /*05a0*/  IMAD.SHL.U32 R19, R18, 0x1000000, RZ ;  /* 0x0100000012137824 */ /* 0x000fe200078e00ff */
[----:B------:R-:W-:Y:S01]  /*05b0*/  SHF.R.S32.HI R20, RZ, 0x18, R20 ;  /* 0x00000018ff147819 */ /* 0x000fe20000011414 */
[C---:B---3--:R-:W-:Y:S01]  /*05c0*/  IMAD.U32 R11, R7.reuse, 0x10000, RZ ;  /* 0x00010000070b7824 */ /* 0x048fe200078e00ff */
[----:B------:R-:W-:Y:S01]  /*05d0*/  SHF.R.S32.HI R21, RZ, 0x18, R21 ;  /* 0x00000018ff157819 */ /* 0x000fe20000011415 */
[C---:B------:R-:W-:Y:S01]  /*05e0*/  IMAD.SHL.U32 R10, R7.reuse, 0x1000000, RZ ;  /* 0x01000000070a7824 */ /* 0x040fe200078e00ff */
[----:B------:R-:W-:Y:S01]  /*05f0*/  SHF.R.S32.HI R18, RZ, 0x18, R18 ;  /* 0x00000018ff127819 */ /* 0x000fe20000011412 */
[----:B0-----:R-:W-:Y:S01]  /*0600*/  IMAD.SHL.U32 R12, R7, 0x100, RZ ;  /* 0x00000100070c7824 */ /* 0x001fe200078e00ff */
[----:B------:R-:W-:Y:S01]  /*0610*/  LEA.HI.SX32 R19, R19, UR4, 0xa ;  /* 0x0000000413137c11 */ /* 0x000fe2000f8f52ff */
[----:B----4-:R-:W-:Y:S01]  /*0620*/  IMAD.U32 R14, R8, 0x10000, RZ ;  /* 0x00010000080e7824 */ /* 0x010fe200078e00ff */
[----:B------:R-:W-:Y:S01]  /*0630*/  LEA R20, R20, UR4, 0x2 ;  /* 0x0000000414147c11 */ /* 0x000fe2000f8e10ff */
[C---:B------:R-:W-:Y:S01]  /*0640*/  IMAD.SHL.U32 R15, R8.reuse, 0x100, RZ ;  /* 0x00000100080f7824 */ /* 0x040fe200078e00ff */
[----:B------:R-:W-:Y:S01]  /*0650*/  SHF.R.S32.HI R11, RZ, 0x18, R11 ;  /* 0x00000018ff0b7819 */ /* 0x000fe2000001140b */
[----:B------:R-:W-:Y:S01]  /*0660*/  ATOMS.POPC.INC.32 RZ, [R19+URZ+-0x104] ;  /* 0xfffefc0013ff7f8c */ /* 0x000fe2000d8000ff */
[----:B------:R-:W-:Y:S01]  /*0670*/  LEA R21, R21, UR4, 0x2 ;  /* 0x0000000415157c11 */ /* 0x000fe2000f8e10ff */
[----:B------:R-:W-:Y:S01]  /*0680*/  IMAD.SHL.U32 R13, R8, 0x1000000, RZ ;  /* 0x01000000080d7824 */ /* 0x000fe200078e00ff */
[----:B------:R-:W-:Y:S01]  /*0690*/  LEA R18, R18, UR4, 0x2 ;  /* 0x0000000412127c11 */ /* 0x000fe2000f8e10ff */
[----:B------:R-:W-:Y:S01]  /*06a0*/  ATOMS.POPC.INC.32 RZ, [R20+URZ+-0x104] ;  /* 0xfffefc0014ff7f8c */ /* 0x000fe2000d8000ff */
[----:B------:R-:W-:Y:S01]  /*06b0*/  LEA.HI.SX32 R10, R10, UR4, 0xa ;  /* 0x000000040a0a7c11 */ /* 0x000fe2000f8f52ff */
[----:B-----5:R-:W-:Y:S01]  /*06c0*/  IMAD.SHL.U32 R16, R9, 0x100, RZ ;  /* 0x0000010009107824 */ /* 0x020fe200078e00ff */
[----:B------:R-:W-:Y:S01]  /*06d0*/  LEA R11, R11, UR4, 0x2 ;  /* 0x000000040b0b7c11 */ /* 0x000fe2000f8e10ff */
[----:B------:R-:W-:Y:S01]  /*06e0*/  ATOMS.POPC.INC.32 RZ, [R21+URZ+-0x104] ;  /* 0xfffefc0015ff7f8c */ /* 0x000fe2000d8000ff */
[----:B------:R-:W-:-:S02]  /*06f0*/  SHF.R.S32.HI R12, RZ, 0x18, R12 ;  /* 0x00000018ff0c7819 */ /* 0x000fc4000001140c */
[----:B------:R-:W-:Y:S01]  /*0700*/  SHF.R.S32.HI R7, RZ, 0x18, R7 ;  /* 0x00000018ff077819 */ /* 0x000fe20000011407 */
[----:B------:R-:W-:Y:S01]  /*0710*/  ATOMS.POPC.INC.32 RZ, [R18+URZ+-0x104] ;  /* 0xfffefc0012ff7f8c */ /* 0x000fe2000d8000ff */
[----:B------:R-:W-:Y:S02]  /*0720*/  SHF.R.S32.HI R14, RZ, 0x18, R14 ;  /* 0x00000018ff0e7819 */ /* 0x000fe4000001140e */
[----:B------:R-:W-:Y:S01]  /*0730*/  LEA R12, R12, UR4, 0x2 ;  /* 0x000000040c0c7c11 */ /* 0x000fe2000f8e10ff */
[----:B------:R0:W-:Y:S01]  /*0740*/  ATOMS.POPC.INC.32 RZ, [R10+URZ+-0x104] ;  /* 0xfffefc000aff7f8c */ /* 0x0001e2000d8000ff */
[----:B------:R-:W-:Y:S02]  /*0750*/  SHF.R.S32.HI R15, RZ, 0x18, R15 ;  /* 0x00000018ff0f7819 */ /* 0x000fe4000001140f */
[----:B------:R-:W-:Y:S01]  /*0760*/  LEA R7, R7, UR4, 0x2 ;  /* 0x0000000407077c11 */ /* 0x000fe2000f8e10ff */
[----:B------:R1:W-:Y:S01]  /*0770*/  ATOMS.POPC.INC.32 RZ, [R11+URZ+-0x104] ;  /* 0xfffefc000bff7f8c */ /* 0x0003e2000d8000ff */
[----:B------:R-:W-:-:S02]  /*0780*/  SHF.R.S32.HI R8, RZ, 0x18, R8 ;  /* 0x00000018ff087819 */ /* 0x000fc40000011408 */
[----:B------:R-:W-:Y:S01]  /*0790*/  LEA.HI.SX32 R13, R13, UR4, 0xa ;  /* 0x000000040d0d7c11 */ /* 0x000fe2000f8f52ff */
[----:B0-----:R-:W-:Y:S01]  /*07a0*/  IMAD.SHL.U32 R10, R9, 0x1000000, RZ ;  /* 0x01000000090a7824 */ /* 0x001fe200078e00ff */
[----:B------:R-:W-:Y:S01]  /*07b0*/  LEA R14, R14, UR4, 0x2 ;  /* 0x000000040e0e7c11 */ /* 0x000fe2000f8e10ff */
[----:B------:R0:W-:Y:S01]  /*07c0*/  ATOMS.POPC.INC.32 RZ, [R12+URZ+-0x104] ;  /* 0xfffefc000cff7f8c */ /* 0x0001e2000d8000ff */
[----:B------:R-:W-:Y:S01]  /*07d0*/  LEA R15, R15, UR4, 0x2 ;  /* 0x000000040f0f7c11 */ /* 0x000fe2000f8e10ff */
[----:B-1----:R-:W-:Y:S01]  /*07e0*/  IMAD.U32 R11, R9, 0x10000, RZ ;  /* 0x00010000090b7824 */ /* 0x002fe200078e00ff */
[----:B------:R-:W-:Y:S01]  /*07f0*/  SHF.R.S32.HI R16, RZ, 0x18, R16 ;  /* 0x00000018ff107819 */ /* 0x000fe20000011410 */
[----:B------:R0:W-:Y:S01]  /*0800*/  ATOMS.POPC.INC.32 RZ, [R7+URZ+-0x104] ;  /* 0xfffefc0007ff7f8c */ /* 0x0001e2000d8000ff */
[----:B------:R-:W-:Y:S02]  /*0810*/  LEA R8, R8, UR4, 0x2 ;  /* 0x0000000408087c11 */ /* 0x000fe4000f8e10ff */
[----:B------:R-:W-:Y:S01]  /*0820*/  SHF.R.S32.HI R11, RZ, 0x18, R11 ;  /* 0x00000018ff0b7819 */ /* 0x000fe2000001140b */
[----:B------:R0:W-:Y:S01]  /*0830*/  ATOMS.POPC.INC.32 RZ, [R13+URZ+-0x104] ;  /* 0xfffefc000dff7f8c */ /* 0x0001e2000d8000ff */
[----:B------:R-:W-:-:S02]  /*0840*/  SHF.R.S32.HI R9, RZ, 0x18, R9 ;  /* 0x00000018ff097819 */ /* 0x000fc40000011409 */
[----:B------:R-:W-:Y:S01]  /*0850*/  LEA.HI.SX32 R10, R10, UR4, 0xa ;  /* 0x000000040a0a7c11 */ /* 0x000fe2000f8f52ff */
[----:B------:R0:W-:Y:S01]  /*0860*/  ATOMS.POPC.INC.32 RZ, [R14+URZ+-0x104] ;  /* 0xfffefc000eff7f8c */ /* 0x0001e2000d8000ff */
[----:B------:R-:W-:Y:S02]  /*0870*/  LEA R11, R11, UR4, 0x2 ;  /* 0x000000040b0b7c11 */ /* 0x000fe4000f8e10ff */
[----:B------:R-:W-:Y:S01]  /*0880*/  LEA R16, R16, UR4, 0x2 ;  /* 0x0000000410107c11 */ /* 0x000fe2000f8e10ff */
[----:B------:R0:W-:Y:S01]  /*0890*/  ATOMS.POPC.INC.32 RZ, [R15+URZ+-0x104] ;  /* 0xfffefc000fff7f8c */ /* 0x0001e2000d8000ff */
[----:B------:R-:W-:-:S03]  /*08a0*/  LEA R9, R9, UR4, 0x2 ;  /* 0x0000000409097c11 */ /* 0x000fc6000f8e10ff */
[----:B------:R0:W-:Y:S04]  /*08b0*/  ATOMS.POPC.INC.32 RZ, [R8+URZ+-0x104] ;  /* 0xfffefc0008ff7f8c */ /* 0x0001e8000d8000ff */
[----:B------:R0:W-:Y:S04]  /*08c0*/  ATOMS.POPC.INC.32 RZ, [R10+URZ+-0x104] ;  /* 0xfffefc000aff7f8c */ /* 0x0001e8000d8000ff */
[----:B------:R0:W-:Y:S04]  /*08d0*/  ATOMS.POPC.INC.32 RZ, [R11+URZ+-0x104] ;  /* 0xfffefc000bff7f8c */ /* 0x0001e8000d8000ff */
[----:B------:R0:W-:Y:S04]  /*08e0*/  ATOMS.POPC.INC.32 RZ, [R16+URZ+-0x104] ;  /* 0xfffefc0010ff7f8c */ /* 0x0001e8000d8000ff */
[----:B------:R0:W-:Y:S01]  /*08f0*/  ATOMS.POPC.INC.32 RZ, [R9+URZ+-0x104] ;  /* 0xfffefc0009ff7f8c */ /* 0x0001e2000d8000ff */
[----:B------:R-:W-:Y:S05]  /*0900*/  @!P1 BRA `(.L_x_5) ;  /* 0xfffffff800f49947 */ /* 0x000fea000383ffff */
.L_x_1:
[----:B------:R-:W-:Y:S05]  /*0910*/  BSYNC.RECONVERGENT B0 ;  /* 0x0000000000007941 */ /* 0x000fea0003800200 */
.L_x_0:
[----:B------:R-:W-:Y:S06]  /*0920*/  BAR.SYNC.DEFER_BLOCKING 0x0 ;  /* 0x0000000000007b1d */ /* 0x000fec0000010000 */
[----:B------:R-:W-:Y:S05]  /*0930*/  @P0 EXIT ;  /* 0x000000000000094d */ /* 0x000fea0003800000 */
[----:B------:R-:W2:Y:S01]  /*0940*/  LDS R5, [R4] ;  /* 0x0000000004057984 */ /* 0x000ea20000000800 */
[----:B------:R-:W3:Y:S02]  /*0950*/  LDC.64 R2, c[0x0][0x388] ;  /* 0x0000e200ff027b82 */ /* 0x000ee40000000a00 */
[----:B---3--:R-:W-:-:S05]  /*0960*/  IMAD.WIDE.U32 R2, R0, 0x4, R2 ;  /* 0x0000000400027825 */ /* 0x008fca00078e0002 */
[----:B--2---:R-:W-:Y:S01]  /*0970*/  REDG.E.ADD.STRONG.GPU desc[UR10][R2.64], R5 ;  /* 0x000000050200798e */ /* 0x004fe2000c12e10a */
[----:B------:R-:W-:Y:S05]  /*0980*/  EXIT ;  /* 0x000000000000794d */ /* 0x000fea0003800000 */
.L_x_6:
[----:B------:R-:W-:-:S00]  /*0990*/  BRA `(.L_x_6) ;  /* 0xfffffffc00fc7947 */ /* 0x000fc0000383ffff */
[----:B------:R-:W-:-:S00]  /*09a0*/  NOP ;  /* 0x0000000000007918 */ /* 0x000fc00000000000 */
        /* <DEDUP_REMOVED lines=13> */
.L_x_7:


//--------------------- .nv.shared._Z24histogram_warp_optimizedPcPii --------------------------
	.section	.nv.shared._Z24histogram_warp_optimizedPcPii,"aw",@nobits
	.sectionflags	@""
	.align	4
.nv.shared._Z24histogram_warp_optimizedPcPii:
	.zero		1128


//--------------------- .nv.shared.reserved.0     --------------------------
	.section	.nv.shared.reserved.0,"aw",@nobits
	.weak		__nv_reservedSMEM_offset_0_alias
	.size		__nv_reservedSMEM_offset_0_alias, 0, 64
	.other		__nv_reservedSMEM_offset_0_alias,@"STO_CUDA_RESERVED_SHARED STV_DEFAULT"
__nv_reservedSMEM_offset_0_alias:
	.zero		0
	.zero		64


//--------------------- .nv.constant0._Z24histogram_warp_optimizedPcPii --------------------------
	.section	.nv.constant0._Z24histogram_warp_optimizedPcPii,"a",@progbits
	.sectionflags	@""
	.align	4
.nv.constant0._Z24histogram_warp_optimizedPcPii:
	.zero		916


//--------------------- SYMBOLS --------------------------

	.type		.nv.reservedSmem.offset0,@object
	.size		.nv.reservedSmem.offset0,0x4
	.type		.nv.reservedSmem.cap,@object
	.size		.nv.reservedSmem.cap,0x4
